	.headerflags	@"EF_CUDA_TEXMODE_UNIFIED EF_CUDA_64BIT_ADDRESS EF_CUDA_ACCELERATORS EF_CUDA_SM90 EF_CUDA_VIRTUAL_SM(EF_CUDA_SM90)"
	.elftype	@"ET_EXEC"


//--------------------- .nv.info                  --------------------------
	.section	.nv.info,"",@"SHT_CUDA_INFO"
	.align	4


	//----- nvinfo : EIATTR_REGCOUNT
	.align		4
        /*0000*/ 	.byte	0x04, 0x2f
        /*0002*/ 	.short	(.L_1 - .L_0)
	.align		4
.L_0:
        /*0004*/ 	.word	index@(triton_poi_fused_convolution_relu_68)
        /*0008*/ 	.word	0x0000000c


	//----- nvinfo : EIATTR_MIN_STACK_SIZE
	.align		4
.L_1:
        /*000c*/ 	.byte	0x04, 0x12
        /*000e*/ 	.short	(.L_3 - .L_2)
	.align		4
.L_2:
        /*0010*/ 	.word	index@(triton_poi_fused_convolution_relu_68)
        /*0014*/ 	.word	0x00000000


	//----- nvinfo : EIATTR_FRAME_SIZE
	.align		4
.L_3:
        /*0018*/ 	.byte	0x04, 0x11
        /*001a*/ 	.short	(.L_5 - .L_4)
	.align		4
.L_4:
        /*001c*/ 	.word	index@(triton_poi_fused_convolution_relu_68)
        /*0020*/ 	.word	0x00000000


	//----- nvinfo : EIATTR_MIN_STACK_SIZE
	.align		4
.L_5:
        /*0024*/ 	.byte	0x04, 0x12
        /*0026*/ 	.short	(.L_7 - .L_6)
	.align		4
.L_6:
        /*0028*/ 	.word	index@(triton_poi_fused_convolution_relu_68)
        /*002c*/ 	.word	0x00000000
.L_7:


//--------------------- .nv.info.triton_poi_fused_convolution_relu_68 --------------------------
	.section	.nv.info.triton_poi_fused_convolution_relu_68,"",@"SHT_CUDA_INFO"
	.sectionflags	@""
	.align	4


	//----- nvinfo : EIATTR_CUDA_API_VERSION
	.align		4
        /*0000*/ 	.byte	0x04, 0x37
        /*0002*/ 	.short	(.L_9 - .L_8)
.L_8:
        /*0004*/ 	.word	0x0000007c


	//----- nvinfo : EIATTR_KPARAM_INFO
	.align		4
.L_9:
        /*0008*/ 	.byte	0x04, 0x17
        /*000a*/ 	.short	(.L_11 - .L_10)
.L_10:
        /*000c*/ 	.word	0x00000000
        /*0010*/ 	.short	0x0002
        /*0012*/ 	.short	0x0010
        /*0014*/ 	.byte	0x00, 0xf0, 0x11, 0x00


	//----- nvinfo : EIATTR_KPARAM_INFO
	.align		4
.L_11:
        /*0018*/ 	.byte	0x04, 0x17
        /*001a*/ 	.short	(.L_13 - .L_12)
.L_12:
        /*001c*/ 	.word	0x00000000
        /*0020*/ 	.short	0x0001
        /*0022*/ 	.short	0x0008
        /*0024*/ 	.byte	0x00, 0xf4, 0x21, 0x00


	//----- nvinfo : EIATTR_KPARAM_INFO
	.align		4
.L_13:
        /*0028*/ 	.byte	0x04, 0x17
        /*002a*/ 	.short	(.L_15 - .L_14)
.L_14:
        /*002c*/ 	.word	0x00000000
        /*0030*/ 	.short	0x0000
        /*0032*/ 	.short	0x0000
        /*0034*/ 	.byte	0x00, 0xf4, 0x21, 0x00


	//----- nvinfo : EIATTR_SPARSE_MMA_MASK
	.align		4
.L_15:
        /*0038*/ 	.byte	0x03, 0x50
        /*003a*/ 	.short	0x0000


	//----- nvinfo : EIATTR_MAXREG_COUNT
	.align		4
        /*003c*/ 	.byte	0x03, 0x1b
        /*003e*/ 	.short	0x00ff


	//----- nvinfo : EIATTR_EXIT_INSTR_OFFSETS
	.align		4
        /*0040*/ 	.byte	0x04, 0x1c
        /*0042*/ 	.short	(.L_17 - .L_16)


	//   ....[0]....
.L_16:
        /*0044*/ 	.word	0x000001b0


	//   ....[1]....
        /*0048*/ 	.word	0x000001d0


	//----- nvinfo : EIATTR_REQNTID
	.align		4
.L_17:
        /*004c*/ 	.byte	0x04, 0x10
        /*004e*/ 	.short	(.L_19 - .L_18)
.L_18:
        /*0050*/ 	.word	0x00000080
        /*0054*/ 	.word	0x00000001
        /*0058*/ 	.word	0x00000001


	//----- nvinfo : EIATTR_CBANK_PARAM_SIZE
	.align		4
.L_19:
        /*005c*/ 	.byte	0x03, 0x19
        /*005e*/ 	.short	0x0014


	//----- nvinfo : EIATTR_PARAM_CBANK
	.align		4
        /*0060*/ 	.byte	0x04, 0x0a
        /*0062*/ 	.short	(.L_21 - .L_20)
	.align		4
.L_20:
        /*0064*/ 	.word	index@(.nv.constant0.triton_poi_fused_convolution_relu_68)
        /*0068*/ 	.short	0x0210
        /*006a*/ 	.short	0x0014


	//----- nvinfo : EIATTR_SW_WAR
	.align		4
.L_21:
        /*006c*/ 	.byte	0x04, 0x36
        /*006e*/ 	.short	(.L_23 - .L_22)
.L_22:
        /*0070*/ 	.word	0x00000008
.L_23:


//--------------------- .nv.callgraph             --------------------------
	.section	.nv.callgraph,"",@"SHT_CUDA_CALLGRAPH"
	.align	4
	.sectionentsize	8
	.align		4
        /*0000*/ 	.word	0x00000000
	.align		4
        /*0004*/ 	.word	0xffffffff
	.align		4
        /*0008*/ 	.word	0x00000000
	.align		4
        /*000c*/ 	.word	0xfffffffe
	.align		4
        /*0010*/ 	.word	0x00000000
	.align		4
        /*0014*/ 	.word	0xfffffffd
	.align		4
        /*0018*/ 	.word	0x00000000
	.align		4
        /*001c*/ 	.word	0xfffffffc


//--------------------- .text.triton_poi_fused_convolution_relu_68 --------------------------
	.section	.text.triton_poi_fused_convolution_relu_68,"ax",@progbits
	.align	128
        .global         triton_poi_fused_convolution_relu_68
        .type           triton_poi_fused_convolution_relu_68,@function
        .size           triton_poi_fused_convolution_relu_68,(.L_x_1 - triton_poi_fused_convolution_relu_68)
        .other          triton_poi_fused_convolution_relu_68,@"STO_CUDA_ENTRY STV_DEFAULT"
triton_poi_fused_convolution_relu_68:
.text.triton_poi_fused_convolution_relu_68:
[----:B------:R-:W0:Y:S02]  /*0000*/  LDC R1, c[0x0][0x28] ;  /* 0x00000a00ff017b82 */ /* 0x000e240000000800 */
[----:B------:R-:W1:Y:S01]  /*0010*/  S2R R0, SR_TID.X ;  /* 0x0000000000007919 */ /* 0x000e620000002100 */
[----:B------:R-:W2:Y:S01]  /*0020*/  LDC.64 R2, c[0x0][0x210] ;  /* 0x00008400ff027b82 */ /* 0x000ea20000000a00 */
[----:B------:R-:W-:Y:S01]  /*0030*/  ULDC.64 UR4, c[0x0][0x208] ;  /* 0x0000820000047ab9 */ /* 0x000fe20000000a00 */
[----:B------:R-:W3:Y:S06]  /*0040*/  S2R R7, SR_CTAID.X ;  /* 0x0000000000077919 */ /* 0x000eec0000002500 */
[----:B------:R-:W4:Y:S01]  /*0050*/  LDC.64 R4, c[0x0][0x218] ;  /* 0x00008600ff047b82 */ /* 0x000f220000000a00 */
[----:B-1----:R-:W-:Y:S01]  /*0060*/  IMAD.SHL.U32 R0, R0, 0x2, RZ ;  /* 0x0000000200007824 */ /* 0x002fe200078e00ff */
[----:B---3--:R-:W-:-:S04]  /*0070*/  SHF.R.S32.HI R6, RZ, 0x17, R7 ;  /* 0x00000017ff067819 */ /* 0x008fc80000011407 */
[----:B------:R-:W-:-:S05]  /*0080*/  LOP3.LUT R0, R0, 0xfe, RZ, 0xc0, !PT ;  /* 0x000000fe00007812 */ /* 0x000fca00078ec0ff */
[----:B------:R-:W-:Y:S01]  /*0090*/  IMAD R7, R7, 0x100, R0 ;  /* 0x0000010007077824 */ /* 0x000fe200078e0200 */
[----:B------:R-:W-:-:S03]  /*00a0*/  SGXT R0, R6, 0x1 ;  /* 0x000000010600781a */ /* 0x000fc60000000200 */
[C---:B--2---:R-:W-:Y:S01]  /*00b0*/  IMAD.WIDE R2, R7.reuse, 0x4, R2 ;  /* 0x0000000407027825 */ /* 0x044fe200078e0202 */
[----:B------:R-:W-:Y:S02]  /*00c0*/  LEA.HI R0, R0, R7, RZ, 0x5 ;  /* 0x0000000700007211 */ /* 0x000fe400078f28ff */
[----:B------:R-:W-:Y:S02]  /*00d0*/  ISETP.GE.AND P2, PT, R7, 0x200, PT ;  /* 0x000002000700780c */ /* 0x000fe40003f46270 */
[----:B------:R-:W-:-:S05]  /*00e0*/  LOP3.LUT R0, R0, 0xffffffe0, RZ, 0xc0, !PT ;  /* 0xffffffe000007812 */ /* 0x000fca00078ec0ff */
[----:B------:R-:W-:Y:S01]  /*00f0*/  IMAD.IADD R9, R7, 0x1, -R0 ;  /* 0x0000000107097824 */ /* 0x000fe200078e0a00 */
[----:B------:R-:W-:-:S03]  /*0100*/  CS2R R6, SRZ ;  /* 0x0000000000067805 */ /* 0x000fc6000001ff00 */
[----:B----4-:R-:W-:Y:S01]  /*0110*/  IMAD.WIDE R4, R9, 0x4, R4 ;  /* 0x0000000409047825 */ /* 0x010fe200078e0204 */
[----:B------:R-:W-:Y:S02]  /*0120*/  CS2R R8, SRZ ;  /* 0x0000000000087805 */ /* 0x000fe4000001ff00 */
[----:B------:R-:W2:Y:S04]  /*0130*/  @!P2 LDG.E.64 R6, desc[UR4][R2.64] ;  /* 0x000000040206a981 */ /* 0x000ea8000c1e1b00 */
[----:B------:R-:W2:Y:S02]  /*0140*/  @!P2 LDG.E.EL.64 R8, desc[UR4][R4.64] ;  /* 0x000000040408a981 */ /* 0x000ea4000c2e1b00 */
[----:B--2---:R-:W-:Y:S01]  /*0150*/  FSETP.GEU.AND P0, PT, R6, -R8, PT ;  /* 0x800000080600720b */ /* 0x004fe20003f0e000 */
[----:B------:R-:W-:Y:S01]  /*0160*/  FADD R6, R8, R6 ;  /* 0x0000000608067221 */ /* 0x000fe20000000000 */
[----:B------:R-:W-:Y:S01]  /*0170*/  FADD R0, R9, R7 ;  /* 0x0000000709007221 */ /* 0x000fe20000000000 */
[----:B------:R-:W-:-:S03]  /*0180*/  FSETP.GEU.AND P1, PT, R7, -R9, PT ;  /* 0x800000090700720b */ /* 0x000fc60003f2e000 */
[----:B------:R-:W-:Y:S02]  /*0190*/  FSEL R6, R6, RZ, P0 ;  /* 0x000000ff06067208 */ /* 0x000fe40000000000 */
[----:B------:R-:W-:Y:S01]  /*01a0*/  FSEL R7, R0, RZ, P1 ;  /* 0x000000ff00077208 */ /* 0x000fe20000800000 */
[----:B------:R-:W-:Y:S07]  /*01b0*/  @P2 EXIT ;  /* 0x000000000000294d */ /* 0x000fee0003800000 */
[----:B------:R-:W-:Y:S01]  /*01c0*/  STG.E.64 desc[UR4][R2.64], R6 ;  /* 0x0000000602007986 */ /* 0x000fe2000c101b04 */
[----:B------:R-:W-:Y:S05]  /*01d0*/  EXIT ;  /* 0x000000000000794d */ /* 0x000fea0003800000 */
.L_x_0:
[----:B------:R-:W-:-:S00]  /*01e0*/  BRA `(.L_x_0) ;  /* 0xfffffffc00fc7947 */ /* 0x000fc0000383ffff */
[----:B------:R-:W-:-:S00]  /*01f0*/  NOP ;  /* 0x0000000000007918 */ /* 0x000fc00000000000 */
        /* <DEDUP_REMOVED lines=8> */
.L_x_1:


//--------------------- .nv.constant0.triton_poi_fused_convolution_relu_68 --------------------------
	.section	.nv.constant0.triton_poi_fused_convolution_relu_68,"a",@progbits
	.sectionflags	@""
	.align	4
.nv.constant0.triton_poi_fused_convolution_relu_68:
	.zero		548
